//
// Generated by NVIDIA NVVM Compiler
//
// Compiler Build ID: CL-36424714
// Cuda compilation tools, release 13.0, V13.0.88
// Based on NVVM 20.0.0
//

.version 9.0
.target sm_100
.address_size 64

	// .globl	_Z9MatVecMulPfS_S_i

.visible .entry _Z9MatVecMulPfS_S_i(
	.param .u64 .ptr .align 1 _Z9MatVecMulPfS_S_i_param_0,
	.param .u64 .ptr .align 1 _Z9MatVecMulPfS_S_i_param_1,
	.param .u64 .ptr .align 1 _Z9MatVecMulPfS_S_i_param_2,
	.param .u32 _Z9MatVecMulPfS_S_i_param_3
)
{
	.reg .pred 	%p<16>;
	.reg .b32 	%r<45>;
	.reg .b32 	%f<103>;
	.reg .b64 	%rd<28>;

	ld.param.u64 	%rd12, [_Z9MatVecMulPfS_S_i_param_0];
	ld.param.u64 	%rd13, [_Z9MatVecMulPfS_S_i_param_1];
	ld.param.u64 	%rd11, [_Z9MatVecMulPfS_S_i_param_2];
	ld.param.u32 	%r22, [_Z9MatVecMulPfS_S_i_param_3];
	cvta.to.global.u64 	%rd1, %rd13;
	cvta.to.global.u64 	%rd2, %rd12;
	mov.u32 	%r23, %tid.x;
	mov.u32 	%r24, %ctaid.x;
	mov.u32 	%r25, %ntid.x;
	mad.lo.s32 	%r26, %r24, %r25, %r23;
	add.s32 	%r27, %r25, %r22;
	add.s32 	%r28, %r27, -1;
	div.u32 	%r1, %r28, %r25;
	mul.lo.s32 	%r29, %r1, %r26;
	setp.ge.s32 	%p1, %r29, %r22;
	min.s32 	%r30, %r1, %r22;
	setp.lt.s32 	%p2, %r30, 1;
	or.pred  	%p3, %p2, %p1;
	@%p3 bra 	$L__BB0_16;
	and.b32  	%r3, %r22, 15;
	and.b32  	%r4, %r22, 7;
	and.b32  	%r5, %r22, 2147483632;
	and.b32  	%r6, %r22, 3;
	neg.s32 	%r7, %r5;
	add.s64 	%rd3, %rd2, 32;
	cvta.to.global.u64 	%rd4, %rd11;
	mov.b32 	%r39, 0;
$L__BB0_2:
	setp.lt.u32 	%p4, %r22, 16;
	add.s32 	%r9, %r39, %r29;
	mul.lo.s32 	%r10, %r9, %r22;
	mul.wide.s32 	%rd14, %r9, 4;
	add.s64 	%rd5, %rd4, %rd14;
	ld.global.f32 	%f100, [%rd5];
	mov.b32 	%r43, 0;
	@%p4 bra 	$L__BB0_5;
	add.s64 	%rd27, %rd1, 32;
	mov.u32 	%r40, %r10;
	mov.u32 	%r41, %r7;
$L__BB0_4:
	.pragma "nounroll";
	mul.wide.s32 	%rd15, %r40, 4;
	add.s64 	%rd16, %rd3, %rd15;
	ld.global.f32 	%f11, [%rd16+-32];
	ld.global.f32 	%f12, [%rd27+-32];
	fma.rn.f32 	%f13, %f11, %f12, %f100;
	st.global.f32 	[%rd5], %f13;
	ld.global.f32 	%f14, [%rd16+-28];
	ld.global.f32 	%f15, [%rd27+-28];
	fma.rn.f32 	%f16, %f14, %f15, %f13;
	st.global.f32 	[%rd5], %f16;
	ld.global.f32 	%f17, [%rd16+-24];
	ld.global.f32 	%f18, [%rd27+-24];
	fma.rn.f32 	%f19, %f17, %f18, %f16;
	st.global.f32 	[%rd5], %f19;
	ld.global.f32 	%f20, [%rd16+-20];
	ld.global.f32 	%f21, [%rd27+-20];
	fma.rn.f32 	%f22, %f20, %f21, %f19;
	st.global.f32 	[%rd5], %f22;
	ld.global.f32 	%f23, [%rd16+-16];
	ld.global.f32 	%f24, [%rd27+-16];
	fma.rn.f32 	%f25, %f23, %f24, %f22;
	st.global.f32 	[%rd5], %f25;
	ld.global.f32 	%f26, [%rd16+-12];
	ld.global.f32 	%f27, [%rd27+-12];
	fma.rn.f32 	%f28, %f26, %f27, %f25;
	st.global.f32 	[%rd5], %f28;
	ld.global.f32 	%f29, [%rd16+-8];
	ld.global.f32 	%f30, [%rd27+-8];
	fma.rn.f32 	%f31, %f29, %f30, %f28;
	st.global.f32 	[%rd5], %f31;
	ld.global.f32 	%f32, [%rd16+-4];
	ld.global.f32 	%f33, [%rd27+-4];
	fma.rn.f32 	%f34, %f32, %f33, %f31;
	st.global.f32 	[%rd5], %f34;
	ld.global.f32 	%f35, [%rd16];
	ld.global.f32 	%f36, [%rd27];
	fma.rn.f32 	%f37, %f35, %f36, %f34;
	st.global.f32 	[%rd5], %f37;
	ld.global.f32 	%f38, [%rd16+4];
	ld.global.f32 	%f39, [%rd27+4];
	fma.rn.f32 	%f40, %f38, %f39, %f37;
	st.global.f32 	[%rd5], %f40;
	ld.global.f32 	%f41, [%rd16+8];
	ld.global.f32 	%f42, [%rd27+8];
	fma.rn.f32 	%f43, %f41, %f42, %f40;
	st.global.f32 	[%rd5], %f43;
	ld.global.f32 	%f44, [%rd16+12];
	ld.global.f32 	%f45, [%rd27+12];
	fma.rn.f32 	%f46, %f44, %f45, %f43;
	st.global.f32 	[%rd5], %f46;
	ld.global.f32 	%f47, [%rd16+16];
	ld.global.f32 	%f48, [%rd27+16];
	fma.rn.f32 	%f49, %f47, %f48, %f46;
	st.global.f32 	[%rd5], %f49;
	ld.global.f32 	%f50, [%rd16+20];
	ld.global.f32 	%f51, [%rd27+20];
	fma.rn.f32 	%f52, %f50, %f51, %f49;
	st.global.f32 	[%rd5], %f52;
	ld.global.f32 	%f53, [%rd16+24];
	ld.global.f32 	%f54, [%rd27+24];
	fma.rn.f32 	%f55, %f53, %f54, %f52;
	st.global.f32 	[%rd5], %f55;
	ld.global.f32 	%f56, [%rd16+28];
	ld.global.f32 	%f57, [%rd27+28];
	fma.rn.f32 	%f100, %f56, %f57, %f55;
	st.global.f32 	[%rd5], %f100;
	add.s32 	%r41, %r41, 16;
	add.s32 	%r40, %r40, 16;
	add.s64 	%rd27, %rd27, 64;
	setp.ne.s32 	%p5, %r41, 0;
	mov.u32 	%r43, %r5;
	@%p5 bra 	$L__BB0_4;
$L__BB0_5:
	setp.eq.s32 	%p6, %r3, 0;
	@%p6 bra 	$L__BB0_15;
	add.s32 	%r33, %r3, -1;
	setp.lt.u32 	%p7, %r33, 7;
	@%p7 bra 	$L__BB0_8;
	add.s32 	%r34, %r43, %r10;
	mul.wide.s32 	%rd17, %r34, 4;
	add.s64 	%rd18, %rd2, %rd17;
	ld.global.f32 	%f58, [%rd18];
	mul.wide.u32 	%rd19, %r43, 4;
	add.s64 	%rd20, %rd1, %rd19;
	ld.global.f32 	%f59, [%rd20];
	fma.rn.f32 	%f60, %f58, %f59, %f100;
	st.global.f32 	[%rd5], %f60;
	ld.global.f32 	%f61, [%rd18+4];
	ld.global.f32 	%f62, [%rd20+4];
	fma.rn.f32 	%f63, %f61, %f62, %f60;
	st.global.f32 	[%rd5], %f63;
	ld.global.f32 	%f64, [%rd18+8];
	ld.global.f32 	%f65, [%rd20+8];
	fma.rn.f32 	%f66, %f64, %f65, %f63;
	st.global.f32 	[%rd5], %f66;
	ld.global.f32 	%f67, [%rd18+12];
	ld.global.f32 	%f68, [%rd20+12];
	fma.rn.f32 	%f69, %f67, %f68, %f66;
	st.global.f32 	[%rd5], %f69;
	ld.global.f32 	%f70, [%rd18+16];
	ld.global.f32 	%f71, [%rd20+16];
	fma.rn.f32 	%f72, %f70, %f71, %f69;
	st.global.f32 	[%rd5], %f72;
	ld.global.f32 	%f73, [%rd18+20];
	ld.global.f32 	%f74, [%rd20+20];
	fma.rn.f32 	%f75, %f73, %f74, %f72;
	st.global.f32 	[%rd5], %f75;
	ld.global.f32 	%f76, [%rd18+24];
	ld.global.f32 	%f77, [%rd20+24];
	fma.rn.f32 	%f78, %f76, %f77, %f75;
	st.global.f32 	[%rd5], %f78;
	ld.global.f32 	%f79, [%rd18+28];
	ld.global.f32 	%f80, [%rd20+28];
	fma.rn.f32 	%f100, %f79, %f80, %f78;
	st.global.f32 	[%rd5], %f100;
	add.s32 	%r43, %r43, 8;
$L__BB0_8:
	setp.eq.s32 	%p8, %r4, 0;
	@%p8 bra 	$L__BB0_15;
	add.s32 	%r35, %r4, -1;
	setp.lt.u32 	%p9, %r35, 3;
	@%p9 bra 	$L__BB0_11;
	add.s32 	%r36, %r43, %r10;
	mul.wide.s32 	%rd21, %r36, 4;
	add.s64 	%rd22, %rd2, %rd21;
	ld.global.f32 	%f81, [%rd22];
	mul.wide.u32 	%rd23, %r43, 4;
	add.s64 	%rd24, %rd1, %rd23;
	ld.global.f32 	%f82, [%rd24];
	fma.rn.f32 	%f83, %f81, %f82, %f100;
	st.global.f32 	[%rd5], %f83;
	ld.global.f32 	%f84, [%rd22+4];
	ld.global.f32 	%f85, [%rd24+4];
	fma.rn.f32 	%f86, %f84, %f85, %f83;
	st.global.f32 	[%rd5], %f86;
	ld.global.f32 	%f87, [%rd22+8];
	ld.global.f32 	%f88, [%rd24+8];
	fma.rn.f32 	%f89, %f87, %f88, %f86;
	st.global.f32 	[%rd5], %f89;
	ld.global.f32 	%f90, [%rd22+12];
	ld.global.f32 	%f91, [%rd24+12];
	fma.rn.f32 	%f100, %f90, %f91, %f89;
	st.global.f32 	[%rd5], %f100;
	add.s32 	%r43, %r43, 4;
$L__BB0_11:
	setp.eq.s32 	%p10, %r6, 0;
	@%p10 bra 	$L__BB0_15;
	setp.eq.s32 	%p11, %r6, 1;
	add.s32 	%r37, %r43, %r10;
	mul.wide.s32 	%rd25, %r37, 4;
	add.s64 	%rd9, %rd2, %rd25;
	ld.global.f32 	%f92, [%rd9];
	mul.wide.u32 	%rd26, %r43, 4;
	add.s64 	%rd10, %rd1, %rd26;
	ld.global.f32 	%f93, [%rd10];
	fma.rn.f32 	%f9, %f92, %f93, %f100;
	st.global.f32 	[%rd5], %f9;
	@%p11 bra 	$L__BB0_15;
	setp.eq.s32 	%p12, %r6, 2;
	ld.global.f32 	%f94, [%rd9+4];
	ld.global.f32 	%f95, [%rd10+4];
	fma.rn.f32 	%f10, %f94, %f95, %f9;
	st.global.f32 	[%rd5], %f10;
	@%p12 bra 	$L__BB0_15;
	ld.global.f32 	%f96, [%rd9+8];
	ld.global.f32 	%f97, [%rd10+8];
	fma.rn.f32 	%f98, %f96, %f97, %f10;
	st.global.f32 	[%rd5], %f98;
$L__BB0_15:
	add.s32 	%r39, %r39, 1;
	setp.lt.s32 	%p13, %r39, %r1;
	add.s32 	%r38, %r9, 1;
	setp.lt.s32 	%p14, %r38, %r22;
	and.pred  	%p15, %p13, %p14;
	@%p15 bra 	$L__BB0_2;
$L__BB0_16:
	ret;

}


// ===== COMPILED SASS (sm_100) =====

	.target	sm_100

	.elftype	@"ET_EXEC"


//--------------------- .note.nv.tkinfo           --------------------------
	.section	.note.nv.tkinfo,"",@"SHT_NOTE"
	.sectionflags	@"SHF_NOTE_NV_TKINFO"
	.tkinfo
        /*0018*/ 	.word	0x00000002
        /*0030*/ 	.string	""
        /*0030*/ 	.string	"ptxas"
        /*0030*/ 	.string	"Cuda compilation tools, release 13.0, V13.0.88"
        /*0030*/ 	.string	"Build cuda_13.0.r13.0/compiler.36424714_0"
        /*0030*/ 	.string	"-arch sm_100 -m 64 "



//--------------------- .note.nv.cuinfo           --------------------------
	.section	.note.nv.cuinfo,"",@"SHT_NOTE"
	.sectionflags	@"SHF_NOTE_NV_CUINFO"
        /*0018*/ 	.short	0x0002
        /*001a*/ 	.short	0x0064
        /*001c*/ 	.short	0x0082
	.zero		2


//--------------------- .nv.info                  --------------------------
	.section	.nv.info,"",@"SHT_CUDA_INFO"
	.align	4


	//----- nvinfo : EIATTR_REGCOUNT
	.align		4
        /*0000*/ 	.byte	0x04, 0x2f
        /*0002*/ 	.short	(.L_1 - .L_0)
	.align		4
.L_0:
        /*0004*/ 	.word	index@(_Z9MatVecMulPfS_S_i)
        /*0008*/ 	.word	0x0000001c


	//----- nvinfo : EIATTR_FRAME_SIZE
	.align		4
.L_1:
        /*000c*/ 	.byte	0x04, 0x11
        /*000e*/ 	.short	(.L_3 - .L_2)
	.align		4
.L_2:
        /*0010*/ 	.word	index@(_Z9MatVecMulPfS_S_i)
        /*0014*/ 	.word	0x00000000


	//----- nvinfo : EIATTR_MIN_STACK_SIZE
	.align		4
.L_3:
        /*0018*/ 	.byte	0x04, 0x12
        /*001a*/ 	.short	(.L_5 - .L_4)
	.align		4
.L_4:
        /*001c*/ 	.word	index@(_Z9MatVecMulPfS_S_i)
        /*0020*/ 	.word	0x00000000
.L_5:


//--------------------- .nv.compat                --------------------------
	.section	.nv.compat,"",@"SHT_CUDA_COMPAT_INFO"
	.align	4
        /*0000*/ 	.byte	0x02, 0x09, 0x00, 0x00, 0x02, 0x02, 0x01, 0x00, 0x02, 0x05, 0x05, 0x00, 0x03, 0x07, 0x01, 0x01
        /*0010*/ 	.byte	0x02, 0x03, 0x00, 0x00, 0x02, 0x06, 0x01, 0x00, 0x04, 0x0b, 0x08, 0x00, 0x09, 0x00, 0x00, 0x00
        /*0020*/ 	.byte	0x00, 0x00, 0x00, 0x00


//--------------------- .nv.info._Z9MatVecMulPfS_S_i --------------------------
	.section	.nv.info._Z9MatVecMulPfS_S_i,"",@"SHT_CUDA_INFO"
	.sectionflags	@""
	.align	4


	//----- nvinfo : EIATTR_CUDA_API_VERSION
	.align		4
        /*0000*/ 	.byte	0x04, 0x37
        /*0002*/ 	.short	(.L_7 - .L_6)
.L_6:
        /*0004*/ 	.word	0x00000082


	//----- nvinfo : EIATTR_KPARAM_INFO
	.align		4
.L_7:
        /*0008*/ 	.byte	0x04, 0x17
        /*000a*/ 	.short	(.L_9 - .L_8)
.L_8:
        /*000c*/ 	.word	0x00000000
        /*0010*/ 	.short	0x0003
        /*0012*/ 	.short	0x0018
        /*0014*/ 	.byte	0x00, 0xf0, 0x11, 0x00


	//----- nvinfo : EIATTR_KPARAM_INFO
	.align		4
.L_9:
        /*0018*/ 	.byte	0x04, 0x17
        /*001a*/ 	.short	(.L_11 - .L_10)
.L_10:
        /*001c*/ 	.word	0x00000000
        /*0020*/ 	.short	0x0002
        /*0022*/ 	.short	0x0010
        /*0024*/ 	.byte	0x00, 0xf5, 0x21, 0x00


	//----- nvinfo : EIATTR_KPARAM_INFO
	.align		4
.L_11:
        /*0028*/ 	.byte	0x04, 0x17
        /*002a*/ 	.short	(.L_13 - .L_12)
.L_12:
        /*002c*/ 	.word	0x00000000
        /*0030*/ 	.short	0x0001
        /*0032*/ 	.short	0x0008
        /*0034*/ 	.byte	0x00, 0xf5, 0x21, 0x00


	//----- nvinfo : EIATTR_KPARAM_INFO
	.align		4
.L_13:
        /*0038*/ 	.byte	0x04, 0x17
        /*003a*/ 	.short	(.L_15 - .L_14)
.L_14:
        /*003c*/ 	.word	0x00000000
        /*0040*/ 	.short	0x0000
        /*0042*/ 	.short	0x0000
        /*0044*/ 	.byte	0x00, 0xf5, 0x21, 0x00


	//----- nvinfo : EIATTR_SPARSE_MMA_MASK
	.align		4
.L_15:
        /*0048*/ 	.byte	0x03, 0x50
        /*004a*/ 	.short	0x0000


	//----- nvinfo : EIATTR_MAXREG_COUNT
	.align		4
        /*004c*/ 	.byte	0x03, 0x1b
        /*004e*/ 	.short	0x00ff


	//----- nvinfo : EIATTR_MERCURY_ISA_VERSION
	.align		4
        /*0050*/ 	.byte	0x03, 0x5f
        /*0052*/ 	.short	0x0101


	//----- nvinfo : EIATTR_VRC_CTA_INIT_COUNT
	.align		4
        /*0054*/ 	.byte	0x02, 0x4a
	.zero		1
	.zero		1


	//----- nvinfo : EIATTR_EXIT_INSTR_OFFSETS
	.align		4
        /*0058*/ 	.byte	0x04, 0x1c
        /*005a*/ 	.short	(.L_17 - .L_16)


	//   ....[0]....
.L_16:
        /*005c*/ 	.word	0x000001d0


	//   ....[1]....
        /*0060*/ 	.word	0x00000e60


	//----- nvinfo : EIATTR_CRS_STACK_SIZE
	.align		4
.L_17:
        /*0064*/ 	.byte	0x04, 0x1e
        /*0066*/ 	.short	(.L_19 - .L_18)
.L_18:
        /*0068*/ 	.word	0x00000000


	//----- nvinfo : EIATTR_CBANK_PARAM_SIZE
	.align		4
.L_19:
        /*006c*/ 	.byte	0x03, 0x19
        /*006e*/ 	.short	0x001c


	//----- nvinfo : EIATTR_PARAM_CBANK
	.align		4
        /*0070*/ 	.byte	0x04, 0x0a
        /*0072*/ 	.short	(.L_21 - .L_20)
	.align		4
.L_20:
        /*0074*/ 	.word	index@(.nv.constant0._Z9MatVecMulPfS_S_i)
        /*0078*/ 	.short	0x0380
        /*007a*/ 	.short	0x001c


	//----- nvinfo : EIATTR_SW_WAR
	.align		4
.L_21:
        /*007c*/ 	.byte	0x04, 0x36
        /*007e*/ 	.short	(.L_23 - .L_22)
.L_22:
        /*0080*/ 	.word	0x00000008
.L_23:


//--------------------- .nv.callgraph             --------------------------
	.section	.nv.callgraph,"",@"SHT_CUDA_CALLGRAPH"
	.align	4
	.sectionentsize	8
	.align		4
        /*0000*/ 	.word	0x00000000
	.align		4
        /*0004*/ 	.word	0xffffffff
	.align		4
        /*0008*/ 	.word	0x00000000
	.align		4
        /*000c*/ 	.word	0xfffffffe
	.align		4
        /*0010*/ 	.word	0x00000000
	.align		4
        /*0014*/ 	.word	0xfffffffd
	.align		4
        /*0018*/ 	.word	0x00000000
	.align		4
        /*001c*/ 	.word	0xfffffffc


//--------------------- .text._Z9MatVecMulPfS_S_i --------------------------
	.section	.text._Z9MatVecMulPfS_S_i,"ax",@progbits
	.align	128
        .global         _Z9MatVecMulPfS_S_i
        .type           _Z9MatVecMulPfS_S_i,@function
        .size           _Z9MatVecMulPfS_S_i,(.L_x_7 - _Z9MatVecMulPfS_S_i)
        .other          _Z9MatVecMulPfS_S_i,@"STO_CUDA_ENTRY STV_DEFAULT"
_Z9MatVecMulPfS_S_i:
.text._Z9MatVecMulPfS_S_i:
[----:B------:R-:W-:Y:S08]  /*0000*/  LDC R1, c[0x0][0x37c] ;  /* 0x0000df00ff017b82 */ /* 0x000ff00000000800 */
[----:B------:R-:W0:Y:S01]  /*0010*/  LDC R7, c[0x0][0x360] ;  /* 0x0000d800ff077b82 */ /* 0x000e220000000800 */
[----:B------:R-:W-:-:S07]  /*0020*/  HFMA2 R2, -RZ, RZ, 0, 0 ;  /* 0x00000000ff027431 */ /* 0x000fce00000001ff */
[----:B------:R-:W1:Y:S08]  /*0030*/  LDC R9, c[0x0][0x398] ;  /* 0x0000e600ff097b82 */ /* 0x000e700000000800 */
[----:B------:R-:W2:Y:S01]  /*0040*/  S2UR UR4, SR_CTAID.X ;  /* 0x00000000000479c3 */ /* 0x000ea20000002500 */
[----:B0-----:R-:W0:Y:S01]  /*0050*/  I2F.U32.RP R4, R7 ;  /* 0x0000000700047306 */ /* 0x001e220000209000 */
[----:B------:R-:W-:-:S07]  /*0060*/  ISETP.NE.U32.AND P2, PT, R7, RZ, PT ;  /* 0x000000ff0700720c */ /* 0x000fce0003f45070 */
[----:B0-----:R-:W0:Y:S02]  /*0070*/  MUFU.RCP R4, R4 ;  /* 0x0000000400047308 */ /* 0x001e240000001000 */
[----:B0-----:R-:W-:-:S06]  /*0080*/  IADD3 R3, PT, PT, R4, 0xffffffe, RZ ;  /* 0x0ffffffe04037810 */ /* 0x001fcc0007ffe0ff */
[----:B------:R-:W0:Y:S02]  /*0090*/  F2I.FTZ.U32.TRUNC.NTZ R3, R3 ;  /* 0x0000000300037305 */ /* 0x000e24000021f000 */
[----:B0-----:R-:W-:-:S05]  /*00a0*/  IADD3 R0, PT, PT, RZ, -R3, RZ ;  /* 0x80000003ff007210 */ /* 0x001fca0007ffe0ff */
[----:B------:R-:W-:-:S04]  /*00b0*/  IMAD R5, R0, R7, RZ ;  /* 0x0000000700057224 */ /* 0x000fc800078e02ff */
[----:B------:R-:W-:Y:S01]  /*00c0*/  IMAD.HI.U32 R5, R3, R5, R2 ;  /* 0x0000000503057227 */ /* 0x000fe200078e0002 */
[----:B-1----:R-:W-:Y:S01]  /*00d0*/  IADD3 R2, PT, PT, R7, -0x1, R9 ;  /* 0xffffffff07027810 */ /* 0x002fe20007ffe009 */
[----:B------:R-:W2:Y:S04]  /*00e0*/  S2R R3, SR_TID.X ;  /* 0x0000000000037919 */ /* 0x000ea80000002100 */
[----:B------:R-:W-:-:S05]  /*00f0*/  IMAD.HI.U32 R0, R5, R2, RZ ;  /* 0x0000000205007227 */ /* 0x000fca00078e00ff */
[----:B------:R-:W-:-:S05]  /*0100*/  IADD3 R4, PT, PT, -R0, RZ, RZ ;  /* 0x000000ff00047210 */ /* 0x000fca0007ffe1ff */
[----:B------:R-:W-:-:S05]  /*0110*/  IMAD R2, R7, R4, R2 ;  /* 0x0000000407027224 */ /* 0x000fca00078e0202 */
[----:B------:R-:W-:-:S13]  /*0120*/  ISETP.GE.U32.AND P0, PT, R2, R7, PT ;  /* 0x000000070200720c */ /* 0x000fda0003f06070 */
[-C--:B------:R-:W-:Y:S01]  /*0130*/  @P0 IADD3 R2, PT, PT, R2, -R7.reuse, RZ ;  /* 0x8000000702020210 */ /* 0x080fe20007ffe0ff */
[----:B------:R-:W-:Y:S02]  /*0140*/  @P0 VIADD R0, R0, 0x1 ;  /* 0x0000000100000836 */ /* 0x000fe40000000000 */
[----:B--2---:R-:W-:Y:S01]  /*0150*/  IMAD R3, R7, UR4, R3 ;  /* 0x0000000407037c24 */ /* 0x004fe2000f8e0203 */
[----:B------:R-:W-:-:S13]  /*0160*/  ISETP.GE.U32.AND P1, PT, R2, R7, PT ;  /* 0x000000070200720c */ /* 0x000fda0003f26070 */
[----:B------:R-:W-:Y:S02]  /*0170*/  @P1 IADD3 R0, PT, PT, R0, 0x1, RZ ;  /* 0x0000000100001810 */ /* 0x000fe40007ffe0ff */
[----:B------:R-:W-:-:S05]  /*0180*/  @!P2 LOP3.LUT R0, RZ, R7, RZ, 0x33, !PT ;  /* 0x00000007ff00a212 */ /* 0x000fca00078e33ff */
[----:B------:R-:W-:Y:S01]  /*0190*/  IMAD R2, R3, R0, RZ ;  /* 0x0000000003027224 */ /* 0x000fe200078e02ff */
[----:B------:R-:W-:-:S04]  /*01a0*/  VIMNMX R3, PT, PT, R0, R9, PT ;  /* 0x0000000900037248 */ /* 0x000fc80003fe0100 */
[----:B------:R-:W-:-:S04]  /*01b0*/  ISETP.GE.AND P0, PT, R2, R9, PT ;  /* 0x000000090200720c */ /* 0x000fc80003f06270 */
[----:B------:R-:W-:-:S13]  /*01c0*/  ISETP.LT.OR P0, PT, R3, 0x1, P0 ;  /* 0x000000010300780c */ /* 0x000fda0000701670 */
[----:B------:R-:W-:Y:S05]  /*01d0*/  @P0 EXIT ;  /* 0x000000000000094d */ /* 0x000fea0003800000 */
[----:B------:R-:W0:Y:S01]  /*01e0*/  LDCU.64 UR6, c[0x0][0x380] ;  /* 0x00007000ff0677ac */ /* 0x000e220008000a00 */
[C---:B------:R-:W-:Y:S02]  /*01f0*/  LOP3.LUT R4, R9.reuse, 0x7ffffff0, RZ, 0xc0, !PT ;  /* 0x7ffffff009047812 */ /* 0x040fe400078ec0ff */
[C---:B------:R-:W-:Y:S01]  /*0200*/  LOP3.LUT R3, R9.reuse, 0xf, RZ, 0xc0, !PT ;  /* 0x0000000f09037812 */ /* 0x040fe200078ec0ff */
[----:B------:R-:W1:Y:S01]  /*0210*/  LDCU.64 UR8, c[0x0][0x358] ;  /* 0x00006b00ff0877ac */ /* 0x000e620008000a00 */
[C---:B------:R-:W-:Y:S02]  /*0220*/  LOP3.LUT R5, R9.reuse, 0x7, RZ, 0xc0, !PT ;  /* 0x0000000709057812 */ /* 0x040fe400078ec0ff */
[----:B------:R-:W-:Y:S02]  /*0230*/  LOP3.LUT R6, R9, 0x3, RZ, 0xc0, !PT ;  /* 0x0000000309067812 */ /* 0x000fe400078ec0ff */
[----:B------:R-:W-:Y:S02]  /*0240*/  MOV R7, RZ ;  /* 0x000000ff00077202 */ /* 0x000fe40000000f00 */
[----:B------:R-:W-:Y:S01]  /*0250*/  IADD3 R8, PT, PT, -R4, RZ, RZ ;  /* 0x000000ff04087210 */ /* 0x000fe20007ffe1ff */
[----:B0-----:R-:W-:-:S04]  /*0260*/  UIADD3 UR6, UP0, UPT, UR6, 0x20, URZ ;  /* 0x0000002006067890 */ /* 0x001fc8000ff1e0ff */
[----:B-1----:R-:W-:-:S12]  /*0270*/  UIADD3.X UR7, UPT, UPT, URZ, UR7, URZ, UP0, !UPT ;  /* 0x00000007ff077290 */ /* 0x002fd800087fe4ff */
.L_x_5:
[----:B01234-:R-:W0:Y:S01]  /*0280*/  LDC.64 R14, c[0x0][0x390] ;  /* 0x0000e400ff0e7b82 */ /* 0x01fe220000000a00 */
[----:B------:R-:W-:-:S07]  /*0290*/  IADD3 R9, PT, PT, R2, R7, RZ ;  /* 0x0000000702097210 */ /* 0x000fce0007ffe0ff */
[----:B------:R-:W1:Y:S01]  /*02a0*/  LDC R12, c[0x0][0x398] ;  /* 0x0000e600ff0c7b82 */ /* 0x000e620000000800 */
[----:B0-----:R-:W-:-:S05]  /*02b0*/  IMAD.WIDE R14, R9, 0x4, R14 ;  /* 0x00000004090e7825 */ /* 0x001fca00078e020e */
[----:B-----5:R0:W5:Y:S01]  /*02c0*/  LDG.E R13, desc[UR8][R14.64] ;  /* 0x000000080e0d7981 */ /* 0x020162000c1e1900 */
[----:B------:R-:W-:Y:S01]  /*02d0*/  IMAD.MOV.U32 R10, RZ, RZ, RZ ;  /* 0x000000ffff0a7224 */ /* 0x000fe200078e00ff */
[----:B-1----:R-:W-:Y:S01]  /*02e0*/  ISETP.GE.U32.AND P0, PT, R12, 0x10, PT ;  /* 0x000000100c00780c */ /* 0x002fe20003f06070 */
[----:B------:R-:W-:-:S12]  /*02f0*/  IMAD R11, R9, R12, RZ ;  /* 0x0000000c090b7224 */ /* 0x000fd800078e02ff */
[----:B0-----:R-:W-:Y:S05]  /*0300*/  @!P0 BRA `(.L_x_0) ;  /* 0x00000004004c8947 */ /* 0x001fea0003800000 */
[----:B------:R-:W0:Y:S01]  /*0310*/  LDCU.64 UR4, c[0x0][0x388] ;  /* 0x00007100ff0477ac */ /* 0x000e220008000a00 */
[----:B------:R-:W-:Y:S02]  /*0320*/  MOV R21, R11 ;  /* 0x0000000b00157202 */ /* 0x000fe40000000f00 */
[----:B------:R-:W-:Y:S01]  /*0330*/  MOV R10, R8 ;  /* 0x00000008000a7202 */ /* 0x000fe20000000f00 */
[----:B0-----:R-:W-:-:S04]  /*0340*/  UIADD3 UR4, UP0, UPT, UR4, 0x20, URZ ;  /* 0x0000002004047890 */ /* 0x001fc8000ff1e0ff */
[----:B------:R-:W-:Y:S02]  /*0350*/  UIADD3.X UR5, UPT, UPT, URZ, UR5, URZ, UP0, !UPT ;  /* 0x00000005ff057290 */ /* 0x000fe400087fe4ff */
[----:B------:R-:W-:-:S04]  /*0360*/  MOV R20, UR4 ;  /* 0x0000000400147c02 */ /* 0x000fc80008000f00 */
[----:B------:R-:W-:-:S07]  /*0370*/  MOV R23, UR5 ;  /* 0x0000000500177c02 */ /* 0x000fce0008000f00 */
.L_x_1:
[----:B------:R-:W-:Y:S01]  /*0380*/  MOV R19, UR7 ;  /* 0x0000000700137c02 */ /* 0x000fe20008000f00 */
[----:B------:R-:W-:Y:S01]  /*0390*/  IMAD.U32 R18, RZ, RZ, UR6 ;  /* 0x00000006ff127e24 */ /* 0x000fe2000f8e00ff */
[----:B------:R-:W-:Y:S02]  /*03a0*/  MOV R16, R20 ;  /* 0x0000001400107202 */ /* 0x000fe40000000f00 */
[----:B------:R-:W-:Y:S01]  /*03b0*/  MOV R17, R23 ;  /* 0x0000001700117202 */ /* 0x000fe20000000f00 */
[----:B------:R-:W-:-:S04]  /*03c0*/  IMAD.WIDE R18, R21, 0x4, R18 ;  /* 0x0000000415127825 */ /* 0x000fc800078e0212 */
[----:B--2---:R-:W2:Y:S04]  /*03d0*/  LDG.E R22, desc[UR8][R16.64+-0x20] ;  /* 0xffffe00810167981 */ /* 0x004ea8000c1e1900 */
[----:B------:R-:W2:Y:S02]  /*03e0*/  LDG.E R20, desc[UR8][R18.64+-0x20] ;  /* 0xffffe00812147981 */ /* 0x000ea4000c1e1900 */
[----:B--2--5:R-:W-:-:S05]  /*03f0*/  FFMA R13, R20, R22, R13 ;  /* 0x00000016140d7223 */ /* 0x024fca000000000d */
[----:B------:R0:W-:Y:S04]  /*0400*/  STG.E desc[UR8][R14.64], R13 ;  /* 0x0000000d0e007986 */ /* 0x0001e8000c101908 */
[----:B------:R-:W2:Y:S04]  /*0410*/  LDG.E R20, desc[UR8][R18.64+-0x1c] ;  /* 0xffffe40812147981 */ /* 0x000ea8000c1e1900 */
[----:B------:R-:W2:Y:S02]  /*0420*/  LDG.E R22, desc[UR8][R16.64+-0x1c] ;  /* 0xffffe40810167981 */ /* 0x000ea4000c1e1900 */
[----:B--2---:R-:W-:-:S05]  /*0430*/  FFMA R23, R20, R22, R13 ;  /* 0x0000001614177223 */ /* 0x004fca000000000d */
[----:B------:R1:W-:Y:S04]  /*0440*/  STG.E desc[UR8][R14.64], R23 ;  /* 0x000000170e007986 */ /* 0x0003e8000c101908 */
[----:B------:R-:W2:Y:S04]  /*0450*/  LDG.E R20, desc[UR8][R18.64+-0x18] ;  /* 0xffffe80812147981 */ /* 0x000ea8000c1e1900 */
[----:B------:R-:W2:Y:S02]  /*0460*/  LDG.E R22, desc[UR8][R16.64+-0x18] ;  /* 0xffffe80810167981 */ /* 0x000ea4000c1e1900 */
[----:B--2---:R-:W-:-:S05]  /*0470*/  FFMA R25, R20, R22, R23 ;  /* 0x0000001614197223 */ /* 0x004fca0000000017 */
[----:B------:R2:W-:Y:S04]  /*0480*/  STG.E desc[UR8][R14.64], R25 ;  /* 0x000000190e007986 */ /* 0x0005e8000c101908 */
[----:B------:R-:W0:Y:S04]  /*0490*/  LDG.E R20, desc[UR8][R18.64+-0x14] ;  /* 0xffffec0812147981 */ /* 0x000e28000c1e1900 */
[----:B------:R-:W0:Y:S02]  /*04a0*/  LDG.E R22, desc[UR8][R16.64+-0x14] ;  /* 0xffffec0810167981 */ /* 0x000e24000c1e1900 */
[----:B0-----:R-:W-:-:S05]  /*04b0*/  FFMA R13, R20, R22, R25 ;  /* 0x00000016140d7223 */ /* 0x001fca0000000019 */
[----:B------:R0:W-:Y:S04]  /*04c0*/  STG.E desc[UR8][R14.64], R13 ;  /* 0x0000000d0e007986 */ /* 0x0001e8000c101908 */
[----:B------:R-:W1:Y:S04]  /*04d0*/  LDG.E R20, desc[UR8][R18.64+-0x10] ;  /* 0xfffff00812147981 */ /* 0x000e68000c1e1900 */
[----:B------:R-:W1:Y:S02]  /*04e0*/  LDG.E R22, desc[UR8][R16.64+-0x10] ;  /* 0xfffff00810167981 */ /* 0x000e64000c1e1900 */
[----:B-1----:R-:W-:-:S05]  /*04f0*/  FFMA R23, R20, R22, R13 ;  /* 0x0000001614177223 */ /* 0x002fca000000000d */
        /* <DEDUP_REMOVED lines=42> */
[----:B------:R-:W0:Y:S01]  /*07a0*/  LDG.E R22, desc[UR8][R16.64+0x1c] ;  /* 0x00001c0810167981 */ /* 0x000e22000c1e1900 */
[----:B------:R-:W-:Y:S02]  /*07b0*/  IADD3 R10, PT, PT, R10, 0x10, RZ ;  /* 0x000000100a0a7810 */ /* 0x000fe40007ffe0ff */
[----:B------:R-:W-:-:S02]  /*07c0*/  IADD3 R21, PT, PT, R21, 0x10, RZ ;  /* 0x0000001015157810 */ /* 0x000fc40007ffe0ff */
[----:B------:R-:W-:Y:S01]  /*07d0*/  ISETP.NE.AND P0, PT, R10, RZ, PT ;  /* 0x000000ff0a00720c */ /* 0x000fe20003f05270 */
[----:B0-----:R-:W-:Y:S01]  /*07e0*/  FFMA R13, R20, R22, R25 ;  /* 0x00000016140d7223 */ /* 0x001fe20000000019 */
[----:B------:R-:W-:-:S04]  /*07f0*/  IADD3 R20, P1, PT, R16, 0x40, RZ ;  /* 0x0000004010147810 */ /* 0x000fc80007f3e0ff */
[----:B------:R2:W-:Y:S01]  /*0800*/  STG.E desc[UR8][R14.64], R13 ;  /* 0x0000000d0e007986 */ /* 0x0005e2000c101908 */
[----:B-1----:R-:W-:-:S06]  /*0810*/  IMAD.X R23, RZ, RZ, R17, P1 ;  /* 0x000000ffff177224 */ /* 0x002fcc00008e0611 */
[----:B------:R-:W-:Y:S05]  /*0820*/  @P0 BRA `(.L_x_1) ;  /* 0xfffffff800d40947 */ /* 0x000fea000383ffff */
[----:B------:R-:W-:-:S07]  /*0830*/  MOV R10, R4 ;  /* 0x00000004000a7202 */ /* 0x000fce0000000f00 */
.L_x_0:
[----:B------:R-:W-:-:S13]  /*0840*/  ISETP.NE.AND P0, PT, R3, RZ, PT ;  /* 0x000000ff0300720c */ /* 0x000fda0003f05270 */
[----:B------:R-:W-:Y:S05]  /*0850*/  @!P0 BRA `(.L_x_2) ;  /* 0x00000004006c8947 */ /* 0x000fea0003800000 */
[----:B------:R-:W-:Y:S02]  /*0860*/  IADD3 R16, PT, PT, R3, -0x1, RZ ;  /* 0xffffffff03107810 */ /* 0x000fe40007ffe0ff */
[----:B------:R-:W-:Y:S02]  /*0870*/  ISETP.NE.AND P1, PT, R5, RZ, PT ;  /* 0x000000ff0500720c */ /* 0x000fe40003f25270 */
[----:B------:R-:W-:-:S13]  /*0880*/  ISETP.GE.U32.AND P0, PT, R16, 0x7, PT ;  /* 0x000000071000780c */ /* 0x000fda0003f06070 */
[----:B------:R-:W-:Y:S05]  /*0890*/  @!P0 BRA `(.L_x_3) ;  /* 0x0000000000988947 */ /* 0x000fea0003800000 */
[----:B------:R-:W0:Y:S01]  /*08a0*/  LDC.64 R18, c[0x0][0x380] ;  /* 0x0000e000ff127b82 */ /* 0x000e220000000a00 */
[----:B------:R-:W-:-:S07]  /*08b0*/  IADD3 R21, PT, PT, R11, R10, RZ ;  /* 0x0000000a0b157210 */ /* 0x000fce0007ffe0ff */
[----:B------:R-:W1:Y:S01]  /*08c0*/  LDC.64 R16, c[0x0][0x388] ;  /* 0x0000e200ff107b82 */ /* 0x000e620000000a00 */
[----:B0-----:R-:W-:-:S05]  /*08d0*/  IMAD.WIDE R18, R21, 0x4, R18 ;  /* 0x0000000415127825 */ /* 0x001fca00078e0212 */
[----:B------:R-:W3:Y:S01]  /*08e0*/  LDG.E R20, desc[UR8][R18.64] ;  /* 0x0000000812147981 */ /* 0x000ee2000c1e1900 */
[----:B-1----:R-:W-:-:S05]  /*08f0*/  IMAD.WIDE.U32 R16, R10, 0x4, R16 ;  /* 0x000000040a107825 */ /* 0x002fca00078e0010 */
[----:B------:R-:W3:Y:S02]  /*0900*/  LDG.E R21, desc[UR8][R16.64] ;  /* 0x0000000810157981 */ /* 0x000ee4000c1e1900 */
[----:B---3-5:R-:W-:-:S05]  /*0910*/  FFMA R21, R20, R21, R13 ;  /* 0x0000001514157223 */ /* 0x028fca000000000d */
[----:B------:R0:W-:Y:S04]  /*0920*/  STG.E desc[UR8][R14.64], R21 ;  /* 0x000000150e007986 */ /* 0x0001e8000c101908 */
[----:B------:R-:W3:Y:S04]  /*0930*/  LDG.E R20, desc[UR8][R18.64+0x4] ;  /* 0x0000040812147981 */ /* 0x000ee8000c1e1900 */
[----:B--2---:R-:W3:Y:S02]  /*0940*/  LDG.E R13, desc[UR8][R16.64+0x4] ;  /* 0x00000408100d7981 */ /* 0x004ee4000c1e1900 */
[----:B---3--:R-:W-:-:S05]  /*0950*/  FFMA R13, R20, R13, R21 ;  /* 0x0000000d140d7223 */ /* 0x008fca0000000015 */
        /* <DEDUP_REMOVED lines=22> */
[----:B------:R-:W1:Y:S01]  /*0ac0*/  LDG.E R22, desc[UR8][R16.64+0x1c] ;  /* 0x00001c0810167981 */ /* 0x000e62000c1e1900 */
[----:B------:R-:W-:Y:S01]  /*0ad0*/  IADD3 R10, PT, PT, R10, 0x8, RZ ;  /* 0x000000080a0a7810 */ /* 0x000fe20007ffe0ff */
[----:B-1----:R-:W-:-:S05]  /*0ae0*/  FFMA R13, R20, R22, R21 ;  /* 0x00000016140d7223 */ /* 0x002fca0000000015 */
[----:B------:R3:W-:Y:S02]  /*0af0*/  STG.E desc[UR8][R14.64], R13 ;  /* 0x0000000d0e007986 */ /* 0x0007e4000c101908 */
.L_x_3:
[----:B------:R-:W-:Y:S05]  /*0b00*/  @!P1 BRA `(.L_x_2) ;  /* 0x0000000000c09947 */ /* 0x000fea0003800000 */
[----:B------:R-:W-:Y:S01]  /*0b10*/  VIADD R16, R5, 0xffffffff ;  /* 0xffffffff05107836 */ /* 0x000fe20000000000 */
[----:B------:R-:W-:-:S04]  /*0b20*/  ISETP.NE.AND P1, PT, R6, RZ, PT ;  /* 0x000000ff0600720c */ /* 0x000fc80003f25270 */
[----:B------:R-:W-:-:S13]  /*0b30*/  ISETP.GE.U32.AND P0, PT, R16, 0x3, PT ;  /* 0x000000031000780c */ /* 0x000fda0003f06070 */
[----:B------:R-:W-:Y:S05]  /*0b40*/  @!P0 BRA `(.L_x_4) ;  /* 0x0000000000588947 */ /* 0x000fea0003800000 */
[----:B------:R-:W0:Y:S01]  /*0b50*/  LDC.64 R18, c[0x0][0x380] ;  /* 0x0000e000ff127b82 */ /* 0x000e220000000a00 */
[----:B---3--:R-:W-:-:S07]  /*0b60*/  IADD3 R21, PT, PT, R11, R10, RZ ;  /* 0x0000000a0b157210 */ /* 0x008fce0007ffe0ff */
        /* <DEDUP_REMOVED lines=15> */
[----:B------:R-:W2:Y:S04]  /*0c60*/  LDG.E R20, desc[UR8][R18.64+0xc] ;  /* 0x00000c0812147981 */ /* 0x000ea8000c1e1900 */
[----:B------:R-:W2:Y:S01]  /*0c70*/  LDG.E R13, desc[UR8][R16.64+0xc] ;  /* 0x00000c08100d7981 */ /* 0x000ea2000c1e1900 */
[----:B------:R-:W-:Y:S01]  /*0c80*/  IADD3 R10, PT, PT, R10, 0x4, RZ ;  /* 0x000000040a0a7810 */ /* 0x000fe20007ffe0ff */
[----:B--2---:R-:W-:-:S05]  /*0c90*/  FFMA R13, R20, R13, R25 ;  /* 0x0000000d140d7223 */ /* 0x004fca0000000019 */
[----:B------:R0:W-:Y:S02]  /*0ca0*/  STG.E desc[UR8][R14.64], R13 ;  /* 0x0000000d0e007986 */ /* 0x0001e4000c101908 */
.L_x_4:
[----:B------:R-:W-:Y:S05]  /*0cb0*/  @!P1 BRA `(.L_x_2) ;  /* 0x0000000000549947 */ /* 0x000fea0003800000 */
[----:B------:R-:W1:Y:S01]  /*0cc0*/  LDC.64 R16, c[0x0][0x380] ;  /* 0x0000e000ff107b82 */ /* 0x000e620000000a00 */
[----:B------:R-:W-:-:S07]  /*0cd0*/  IADD3 R11, PT, PT, R11, R10, RZ ;  /* 0x0000000a0b0b7210 */ /* 0x000fce0007ffe0ff */
[----:B------:R-:W4:Y:S01]  /*0ce0*/  LDC.64 R18, c[0x0][0x388] ;  /* 0x0000e200ff127b82 */ /* 0x000f220000000a00 */
[----:B-1----:R-:W-:-:S04]  /*0cf0*/  IMAD.WIDE R16, R11, 0x4, R16 ;  /* 0x000000040b107825 */ /* 0x002fc800078e0210 */
[----:B----4-:R-:W-:Y:S02]  /*0d00*/  IMAD.WIDE.U32 R18, R10, 0x4, R18 ;  /* 0x000000040a127825 */ /* 0x010fe400078e0012 */
[----:B------:R-:W0:Y:S04]  /*0d10*/  LDG.E R10, desc[UR8][R16.64] ;  /* 0x00000008100a7981 */ /* 0x000e28000c1e1900 */
[----:B------:R-:W0:Y:S01]  /*0d20*/  LDG.E R11, desc[UR8][R18.64] ;  /* 0x00000008120b7981 */ /* 0x000e22000c1e1900 */
[----:B------:R-:W-:Y:S01]  /*0d30*/  ISETP.NE.AND P0, PT, R6, 0x1, PT ;  /* 0x000000010600780c */ /* 0x000fe20003f05270 */
[----:B0-23-5:R-:W-:-:S05]  /*0d40*/  FFMA R13, R10, R11, R13 ;  /* 0x0000000b0a0d7223 */ /* 0x02dfca000000000d */
[----:B------:R1:W-:Y:S07]  /*0d50*/  STG.E desc[UR8][R14.64], R13 ;  /* 0x0000000d0e007986 */ /* 0x0003ee000c101908 */
[----:B------:R-:W-:Y:S05]  /*0d60*/  @!P0 BRA `(.L_x_2) ;  /* 0x0000000000288947 */ /* 0x000fea0003800000 */
[----:B------:R-:W2:Y:S04]  /*0d70*/  LDG.E R10, desc[UR8][R16.64+0x4] ;  /* 0x00000408100a7981 */ /* 0x000ea8000c1e1900 */
[----:B------:R-:W2:Y:S01]  /*0d80*/  LDG.E R11, desc[UR8][R18.64+0x4] ;  /* 0x00000408120b7981 */ /* 0x000ea2000c1e1900 */
[----:B------:R-:W-:Y:S01]  /*0d90*/  ISETP.NE.AND P0, PT, R6, 0x2, PT ;  /* 0x000000020600780c */ /* 0x000fe20003f05270 */
[----:B--2---:R-:W-:-:S05]  /*0da0*/  FFMA R11, R10, R11, R13 ;  /* 0x0000000b0a0b7223 */ /* 0x004fca000000000d */
[----:B------:R4:W-:Y:S07]  /*0db0*/  STG.E desc[UR8][R14.64], R11 ;  /* 0x0000000b0e007986 */ /* 0x0009ee000c101908 */
[----:B------:R-:W-:Y:S05]  /*0dc0*/  @!P0 BRA `(.L_x_2) ;  /* 0x0000000000108947 */ /* 0x000fea0003800000 */
[----:B------:R-:W4:Y:S04]  /*0dd0*/  LDG.E R16, desc[UR8][R16.64+0x8] ;  /* 0x0000080810107981 */ /* 0x000f28000c1e1900 */
[----:B------:R-:W4:Y:S02]  /*0de0*/  LDG.E R19, desc[UR8][R18.64+0x8] ;  /* 0x0000080812137981 */ /* 0x000f24000c1e1900 */
[----:B----4-:R-:W-:-:S05]  /*0df0*/  FFMA R11, R16, R19, R11 ;  /* 0x00000013100b7223 */ /* 0x010fca000000000b */
[----:B------:R0:W-:Y:S02]  /*0e00*/  STG.E desc[UR8][R14.64], R11 ;  /* 0x0000000b0e007986 */ /* 0x0001e4000c101908 */
.L_x_2:
[----:B------:R-:W-:Y:S02]  /*0e10*/  IADD3 R9, PT, PT, R9, 0x1, RZ ;  /* 0x0000000109097810 */ /* 0x000fe40007ffe0ff */
[----:B------:R-:W-:Y:S02]  /*0e20*/  IADD3 R7, PT, PT, R7, 0x1, RZ ;  /* 0x0000000107077810 */ /* 0x000fe40007ffe0ff */
[----:B------:R-:W-:Y:S02]  /*0e30*/  ISETP.LT.AND P1, PT, R9, R12, PT ;  /* 0x0000000c0900720c */ /* 0x000fe40003f21270 */
[----:B------:R-:W-:-:S13]  /*0e40*/  ISETP.GE.AND P0, PT, R7, R0, PT ;  /* 0x000000000700720c */ /* 0x000fda0003f06270 */
[----:B------:R-:W-:Y:S05]  /*0e50*/  @!P0 BRA P1, `(.L_x_5) ;  /* 0xfffffff400088947 */ /* 0x000fea000083ffff */
[----:B------:R-:W-:Y:S05]  /*0e60*/  EXIT ;  /* 0x000000000000794d */ /* 0x000fea0003800000 */
.L_x_6:
[----:B------:R-:W-:-:S00]  /*0e70*/  BRA `(.L_x_6) ;  /* 0xfffffffc00fc7947 */ /* 0x000fc0000383ffff */
[----:B------:R-:W-:-:S00]  /*0e80*/  NOP ;  /* 0x0000000000007918 */ /* 0x000fc00000000000 */
[----:B------:R-:W-:-:S00]  /*0e90*/  NOP ;  /* 0x0000000000007918 */ /* 0x000fc00000000000 */
[----:B------:R-:W-:-:S00]  /*0ea0*/  NOP ;  /* 0x0000000000007918 */ /* 0x000fc00000000000 */
[----:B------:R-:W-:-:S00]  /*0eb0*/  NOP ;  /* 0x0000000000007918 */ /* 0x000fc00000000000 */
[----:B------:R-:W-:-:S00]  /*0ec0*/  NOP ;  /* 0x0000000000007918 */ /* 0x000fc00000000000 */
[----:B------:R-:W-:-:S00]  /*0ed0*/  NOP ;  /* 0x0000000000007918 */ /* 0x000fc00000000000 */
[----:B------:R-:W-:-:S00]  /*0ee0*/  NOP ;  /* 0x0000000000007918 */ /* 0x000fc00000000000 */
[----:B------:R-:W-:-:S00]  /*0ef0*/  NOP ;  /* 0x0000000000007918 */ /* 0x000fc00000000000 */
.L_x_7:


//--------------------- .nv.shared.reserved.0     --------------------------
	.section	.nv.shared.reserved.0,"aw",@nobits
	.weak		__nv_reservedSMEM_offset_0_alias
	.size		__nv_reservedSMEM_offset_0_alias, 0, 64
	.other		__nv_reservedSMEM_offset_0_alias,@"STO_CUDA_RESERVED_SHARED STV_DEFAULT"
__nv_reservedSMEM_offset_0_alias:
	.zero		0
	.zero		64


//--------------------- .nv.constant0._Z9MatVecMulPfS_S_i --------------------------
	.section	.nv.constant0._Z9MatVecMulPfS_S_i,"a",@progbits
	.sectionflags	@""
	.align	4
.nv.constant0._Z9MatVecMulPfS_S_i:
	.zero		924


//--------------------- SYMBOLS --------------------------

	.type		.nv.reservedSmem.offset0,@object
	.size		.nv.reservedSmem.offset0,0x4
